//
// Generated by NVIDIA NVVM Compiler
//
// Compiler Build ID: CL-36424714
// Cuda compilation tools, release 13.0, V13.0.88
// Based on NVVM 20.0.0
//

.version 9.0
.target sm_100
.address_size 64

	// .globl	_Z12tiled_matmulPKfS0_Pfi
// _ZZ12tiled_matmulPKfS0_PfiE2sA has been demoted
// _ZZ12tiled_matmulPKfS0_PfiE2sB has been demoted

.visible .entry _Z12tiled_matmulPKfS0_Pfi(
	.param .u64 .ptr .align 1 _Z12tiled_matmulPKfS0_Pfi_param_0,
	.param .u64 .ptr .align 1 _Z12tiled_matmulPKfS0_Pfi_param_1,
	.param .u64 .ptr .align 1 _Z12tiled_matmulPKfS0_Pfi_param_2,
	.param .u32 _Z12tiled_matmulPKfS0_Pfi_param_3
)
{
	.reg .pred 	%p<8>;
	.reg .b32 	%r<43>;
	.reg .b32 	%f<111>;
	.reg .b64 	%rd<13>;
	// demoted variable
	.shared .align 4 .b8 _ZZ12tiled_matmulPKfS0_PfiE2sA[4096];
	// demoted variable
	.shared .align 4 .b8 _ZZ12tiled_matmulPKfS0_PfiE2sB[4096];
	ld.param.u64 	%rd4, [_Z12tiled_matmulPKfS0_Pfi_param_0];
	ld.param.u64 	%rd5, [_Z12tiled_matmulPKfS0_Pfi_param_1];
	ld.param.u64 	%rd6, [_Z12tiled_matmulPKfS0_Pfi_param_2];
	ld.param.u32 	%r24, [_Z12tiled_matmulPKfS0_Pfi_param_3];
	mov.u32 	%r25, %ctaid.y;
	shl.b32 	%r26, %r25, 5;
	mov.u32 	%r40, %tid.y;
	add.s32 	%r2, %r26, %r40;
	mov.u32 	%r27, %ctaid.x;
	shl.b32 	%r3, %r27, 5;
	mov.u32 	%r38, %tid.x;
	add.s32 	%r5, %r3, %r38;
	setp.lt.s32 	%p1, %r24, 1;
	mov.f32 	%f110, 0f00000000;
	@%p1 bra 	$L__BB0_7;
	add.s32 	%r28, %r24, 31;
	shr.u32 	%r29, %r28, 5;
	shl.b32 	%r30, %r40, 7;
	mov.u32 	%r31, _ZZ12tiled_matmulPKfS0_PfiE2sA;
	add.s32 	%r6, %r31, %r30;
	shl.b32 	%r32, %r38, 2;
	add.s32 	%r7, %r6, %r32;
	mov.u32 	%r33, _ZZ12tiled_matmulPKfS0_PfiE2sB;
	add.s32 	%r9, %r33, %r32;
	add.s32 	%r8, %r9, %r30;
	neg.s32 	%r42, %r29;
	mad.lo.s32 	%r34, %r40, %r24, %r38;
	add.s32 	%r41, %r34, %r3;
	shl.b32 	%r12, %r24, 5;
	mad.lo.s32 	%r39, %r24, %r2, %r38;
	cvta.to.global.u64 	%rd1, %rd4;
	cvta.to.global.u64 	%rd2, %rd5;
	mov.f32 	%f110, 0f00000000;
$L__BB0_2:
	setp.ge.u32 	%p2, %r2, %r24;
	mul.wide.s32 	%rd7, %r39, 4;
	add.s64 	%rd3, %rd1, %rd7;
	setp.ge.s32 	%p3, %r38, %r24;
	mov.f32 	%f108, 0f00000000;
	or.pred  	%p4, %p2, %p3;
	@%p4 bra 	$L__BB0_4;
	ld.global.nc.f32 	%f108, [%rd3];
$L__BB0_4:
	st.shared.f32 	[%r7], %f108;
	mov.f32 	%f109, 0f00000000;
	max.s32 	%r35, %r5, %r40;
	setp.ge.s32 	%p5, %r35, %r24;
	@%p5 bra 	$L__BB0_6;
	mul.wide.s32 	%rd8, %r41, 4;
	add.s64 	%rd9, %rd2, %rd8;
	ld.global.nc.f32 	%f109, [%rd9];
$L__BB0_6:
	st.shared.f32 	[%r8], %f109;
	bar.sync 	0;
	ld.shared.f32 	%f12, [%r6];
	ld.shared.f32 	%f13, [%r9];
	fma.rn.f32 	%f14, %f12, %f13, %f110;
	ld.shared.f32 	%f15, [%r6+4];
	ld.shared.f32 	%f16, [%r9+128];
	fma.rn.f32 	%f17, %f15, %f16, %f14;
	ld.shared.f32 	%f18, [%r6+8];
	ld.shared.f32 	%f19, [%r9+256];
	fma.rn.f32 	%f20, %f18, %f19, %f17;
	ld.shared.f32 	%f21, [%r6+12];
	ld.shared.f32 	%f22, [%r9+384];
	fma.rn.f32 	%f23, %f21, %f22, %f20;
	ld.shared.f32 	%f24, [%r6+16];
	ld.shared.f32 	%f25, [%r9+512];
	fma.rn.f32 	%f26, %f24, %f25, %f23;
	ld.shared.f32 	%f27, [%r6+20];
	ld.shared.f32 	%f28, [%r9+640];
	fma.rn.f32 	%f29, %f27, %f28, %f26;
	ld.shared.f32 	%f30, [%r6+24];
	ld.shared.f32 	%f31, [%r9+768];
	fma.rn.f32 	%f32, %f30, %f31, %f29;
	ld.shared.f32 	%f33, [%r6+28];
	ld.shared.f32 	%f34, [%r9+896];
	fma.rn.f32 	%f35, %f33, %f34, %f32;
	ld.shared.f32 	%f36, [%r6+32];
	ld.shared.f32 	%f37, [%r9+1024];
	fma.rn.f32 	%f38, %f36, %f37, %f35;
	ld.shared.f32 	%f39, [%r6+36];
	ld.shared.f32 	%f40, [%r9+1152];
	fma.rn.f32 	%f41, %f39, %f40, %f38;
	ld.shared.f32 	%f42, [%r6+40];
	ld.shared.f32 	%f43, [%r9+1280];
	fma.rn.f32 	%f44, %f42, %f43, %f41;
	ld.shared.f32 	%f45, [%r6+44];
	ld.shared.f32 	%f46, [%r9+1408];
	fma.rn.f32 	%f47, %f45, %f46, %f44;
	ld.shared.f32 	%f48, [%r6+48];
	ld.shared.f32 	%f49, [%r9+1536];
	fma.rn.f32 	%f50, %f48, %f49, %f47;
	ld.shared.f32 	%f51, [%r6+52];
	ld.shared.f32 	%f52, [%r9+1664];
	fma.rn.f32 	%f53, %f51, %f52, %f50;
	ld.shared.f32 	%f54, [%r6+56];
	ld.shared.f32 	%f55, [%r9+1792];
	fma.rn.f32 	%f56, %f54, %f55, %f53;
	ld.shared.f32 	%f57, [%r6+60];
	ld.shared.f32 	%f58, [%r9+1920];
	fma.rn.f32 	%f59, %f57, %f58, %f56;
	ld.shared.f32 	%f60, [%r6+64];
	ld.shared.f32 	%f61, [%r9+2048];
	fma.rn.f32 	%f62, %f60, %f61, %f59;
	ld.shared.f32 	%f63, [%r6+68];
	ld.shared.f32 	%f64, [%r9+2176];
	fma.rn.f32 	%f65, %f63, %f64, %f62;
	ld.shared.f32 	%f66, [%r6+72];
	ld.shared.f32 	%f67, [%r9+2304];
	fma.rn.f32 	%f68, %f66, %f67, %f65;
	ld.shared.f32 	%f69, [%r6+76];
	ld.shared.f32 	%f70, [%r9+2432];
	fma.rn.f32 	%f71, %f69, %f70, %f68;
	ld.shared.f32 	%f72, [%r6+80];
	ld.shared.f32 	%f73, [%r9+2560];
	fma.rn.f32 	%f74, %f72, %f73, %f71;
	ld.shared.f32 	%f75, [%r6+84];
	ld.shared.f32 	%f76, [%r9+2688];
	fma.rn.f32 	%f77, %f75, %f76, %f74;
	ld.shared.f32 	%f78, [%r6+88];
	ld.shared.f32 	%f79, [%r9+2816];
	fma.rn.f32 	%f80, %f78, %f79, %f77;
	ld.shared.f32 	%f81, [%r6+92];
	ld.shared.f32 	%f82, [%r9+2944];
	fma.rn.f32 	%f83, %f81, %f82, %f80;
	ld.shared.f32 	%f84, [%r6+96];
	ld.shared.f32 	%f85, [%r9+3072];
	fma.rn.f32 	%f86, %f84, %f85, %f83;
	ld.shared.f32 	%f87, [%r6+100];
	ld.shared.f32 	%f88, [%r9+3200];
	fma.rn.f32 	%f89, %f87, %f88, %f86;
	ld.shared.f32 	%f90, [%r6+104];
	ld.shared.f32 	%f91, [%r9+3328];
	fma.rn.f32 	%f92, %f90, %f91, %f89;
	ld.shared.f32 	%f93, [%r6+108];
	ld.shared.f32 	%f94, [%r9+3456];
	fma.rn.f32 	%f95, %f93, %f94, %f92;
	ld.shared.f32 	%f96, [%r6+112];
	ld.shared.f32 	%f97, [%r9+3584];
	fma.rn.f32 	%f98, %f96, %f97, %f95;
	ld.shared.f32 	%f99, [%r6+116];
	ld.shared.f32 	%f100, [%r9+3712];
	fma.rn.f32 	%f101, %f99, %f100, %f98;
	ld.shared.f32 	%f102, [%r6+120];
	ld.shared.f32 	%f103, [%r9+3840];
	fma.rn.f32 	%f104, %f102, %f103, %f101;
	ld.shared.f32 	%f105, [%r6+124];
	ld.shared.f32 	%f106, [%r9+3968];
	fma.rn.f32 	%f110, %f105, %f106, %f104;
	bar.sync 	0;
	add.s32 	%r42, %r42, 1;
	setp.ne.s32 	%p6, %r42, 0;
	add.s32 	%r41, %r41, %r12;
	add.s32 	%r40, %r40, 32;
	add.s32 	%r39, %r39, 32;
	add.s32 	%r38, %r38, 32;
	@%p6 bra 	$L__BB0_2;
$L__BB0_7:
	max.s32 	%r36, %r2, %r5;
	setp.ge.s32 	%p7, %r36, %r24;
	@%p7 bra 	$L__BB0_9;
	mad.lo.s32 	%r37, %r24, %r2, %r5;
	cvta.to.global.u64 	%rd10, %rd6;
	mul.wide.s32 	%rd11, %r37, 4;
	add.s64 	%rd12, %rd10, %rd11;
	st.global.f32 	[%rd12], %f110;
$L__BB0_9:
	ret;

}


// ===== COMPILED SASS (sm_100) =====

	.target	sm_100

	.elftype	@"ET_EXEC"


//--------------------- .note.nv.tkinfo           --------------------------
	.section	.note.nv.tkinfo,"",@"SHT_NOTE"
	.sectionflags	@"SHF_NOTE_NV_TKINFO"
	.tkinfo
        /*0018*/ 	.word	0x00000002
        /*0030*/ 	.string	""
        /*0030*/ 	.string	"ptxas"
        /*0030*/ 	.string	"Cuda compilation tools, release 13.0, V13.0.88"
        /*0030*/ 	.string	"Build cuda_13.0.r13.0/compiler.36424714_0"
        /*0030*/ 	.string	"-arch sm_100 -m 64 "



//--------------------- .note.nv.cuinfo           --------------------------
	.section	.note.nv.cuinfo,"",@"SHT_NOTE"
	.sectionflags	@"SHF_NOTE_NV_CUINFO"
        /*0018*/ 	.short	0x0002
        /*001a*/ 	.short	0x0064
        /*001c*/ 	.short	0x0082
	.zero		2


//--------------------- .nv.info                  --------------------------
	.section	.nv.info,"",@"SHT_CUDA_INFO"
	.align	4


	//----- nvinfo : EIATTR_REGCOUNT
	.align		4
        /*0000*/ 	.byte	0x04, 0x2f
        /*0002*/ 	.short	(.L_1 - .L_0)
	.align		4
.L_0:
        /*0004*/ 	.word	index@(_Z12tiled_matmulPKfS0_Pfi)
        /*0008*/ 	.word	0x00000020


	//----- nvinfo : EIATTR_FRAME_SIZE
	.align		4
.L_1:
        /*000c*/ 	.byte	0x04, 0x11
        /*000e*/ 	.short	(.L_3 - .L_2)
	.align		4
.L_2:
        /*0010*/ 	.word	index@(_Z12tiled_matmulPKfS0_Pfi)
        /*0014*/ 	.word	0x00000000


	//----- nvinfo : EIATTR_MIN_STACK_SIZE
	.align		4
.L_3:
        /*0018*/ 	.byte	0x04, 0x12
        /*001a*/ 	.short	(.L_5 - .L_4)
	.align		4
.L_4:
        /*001c*/ 	.word	index@(_Z12tiled_matmulPKfS0_Pfi)
        /*0020*/ 	.word	0x00000000
.L_5:


//--------------------- .nv.compat                --------------------------
	.section	.nv.compat,"",@"SHT_CUDA_COMPAT_INFO"
	.align	4
        /*0000*/ 	.byte	0x02, 0x09, 0x00, 0x00, 0x02, 0x02, 0x01, 0x00, 0x02, 0x05, 0x05, 0x00, 0x03, 0x07, 0x01, 0x01
        /*0010*/ 	.byte	0x02, 0x03, 0x00, 0x00, 0x02, 0x06, 0x01, 0x00, 0x04, 0x0b, 0x08, 0x00, 0x09, 0x00, 0x00, 0x00
        /*0020*/ 	.byte	0x00, 0x00, 0x00, 0x00


//--------------------- .nv.info._Z12tiled_matmulPKfS0_Pfi --------------------------
	.section	.nv.info._Z12tiled_matmulPKfS0_Pfi,"",@"SHT_CUDA_INFO"
	.sectionflags	@""
	.align	4


	//----- nvinfo : EIATTR_CUDA_API_VERSION
	.align		4
        /*0000*/ 	.byte	0x04, 0x37
        /*0002*/ 	.short	(.L_7 - .L_6)
.L_6:
        /*0004*/ 	.word	0x00000082


	//----- nvinfo : EIATTR_KPARAM_INFO
	.align		4
.L_7:
        /*0008*/ 	.byte	0x04, 0x17
        /*000a*/ 	.short	(.L_9 - .L_8)
.L_8:
        /*000c*/ 	.word	0x00000000
        /*0010*/ 	.short	0x0003
        /*0012*/ 	.short	0x0018
        /*0014*/ 	.byte	0x00, 0xf0, 0x11, 0x00


	//----- nvinfo : EIATTR_KPARAM_INFO
	.align		4
.L_9:
        /*0018*/ 	.byte	0x04, 0x17
        /*001a*/ 	.short	(.L_11 - .L_10)
.L_10:
        /*001c*/ 	.word	0x00000000
        /*0020*/ 	.short	0x0002
        /*0022*/ 	.short	0x0010
        /*0024*/ 	.byte	0x00, 0xf5, 0x21, 0x00


	//----- nvinfo : EIATTR_KPARAM_INFO
	.align		4
.L_11:
        /*0028*/ 	.byte	0x04, 0x17
        /*002a*/ 	.short	(.L_13 - .L_12)
.L_12:
        /*002c*/ 	.word	0x00000000
        /*0030*/ 	.short	0x0001
        /*0032*/ 	.short	0x0008
        /*0034*/ 	.byte	0x00, 0xf5, 0x21, 0x00


	//----- nvinfo : EIATTR_KPARAM_INFO
	.align		4
.L_13:
        /*0038*/ 	.byte	0x04, 0x17
        /*003a*/ 	.short	(.L_15 - .L_14)
.L_14:
        /*003c*/ 	.word	0x00000000
        /*0040*/ 	.short	0x0000
        /*0042*/ 	.short	0x0000
        /*0044*/ 	.byte	0x00, 0xf5, 0x21, 0x00


	//----- nvinfo : EIATTR_SPARSE_MMA_MASK
	.align		4
.L_15:
        /*0048*/ 	.byte	0x03, 0x50
        /*004a*/ 	.short	0x0000


	//----- nvinfo : EIATTR_MAXREG_COUNT
	.align		4
        /*004c*/ 	.byte	0x03, 0x1b
        /*004e*/ 	.short	0x00ff


	//----- nvinfo : EIATTR_NUM_BARRIERS
	.align		4
        /*0050*/ 	.byte	0x02, 0x4c
        /*0052*/ 	.byte	0x01
	.zero		1


	//----- nvinfo : EIATTR_MERCURY_ISA_VERSION
	.align		4
        /*0054*/ 	.byte	0x03, 0x5f
        /*0056*/ 	.short	0x0101


	//----- nvinfo : EIATTR_VRC_CTA_INIT_COUNT
	.align		4
        /*0058*/ 	.byte	0x02, 0x4a
	.zero		1
	.zero		1


	//----- nvinfo : EIATTR_EXIT_INSTR_OFFSETS
	.align		4
        /*005c*/ 	.byte	0x04, 0x1c
        /*005e*/ 	.short	(.L_17 - .L_16)


	//   ....[0]....
.L_16:
        /*0060*/ 	.word	0x00000800


	//   ....[1]....
        /*0064*/ 	.word	0x00000850


	//----- nvinfo : EIATTR_CBANK_PARAM_SIZE
	.align		4
.L_17:
        /*0068*/ 	.byte	0x03, 0x19
        /*006a*/ 	.short	0x001c


	//----- nvinfo : EIATTR_PARAM_CBANK
	.align		4
        /*006c*/ 	.byte	0x04, 0x0a
        /*006e*/ 	.short	(.L_19 - .L_18)
	.align		4
.L_18:
        /*0070*/ 	.word	index@(.nv.constant0._Z12tiled_matmulPKfS0_Pfi)
        /*0074*/ 	.short	0x0380
        /*0076*/ 	.short	0x001c


	//----- nvinfo : EIATTR_SW_WAR
	.align		4
.L_19:
        /*0078*/ 	.byte	0x04, 0x36
        /*007a*/ 	.short	(.L_21 - .L_20)
.L_20:
        /*007c*/ 	.word	0x00000008
.L_21:


//--------------------- .nv.callgraph             --------------------------
	.section	.nv.callgraph,"",@"SHT_CUDA_CALLGRAPH"
	.align	4
	.sectionentsize	8
	.align		4
        /*0000*/ 	.word	0x00000000
	.align		4
        /*0004*/ 	.word	0xffffffff
	.align		4
        /*0008*/ 	.word	0x00000000
	.align		4
        /*000c*/ 	.word	0xfffffffe
	.align		4
        /*0010*/ 	.word	0x00000000
	.align		4
        /*0014*/ 	.word	0xfffffffd
	.align		4
        /*0018*/ 	.word	0x00000000
	.align		4
        /*001c*/ 	.word	0xfffffffc


//--------------------- .text._Z12tiled_matmulPKfS0_Pfi --------------------------
	.section	.text._Z12tiled_matmulPKfS0_Pfi,"ax",@progbits
	.align	128
        .global         _Z12tiled_matmulPKfS0_Pfi
        .type           _Z12tiled_matmulPKfS0_Pfi,@function
        .size           _Z12tiled_matmulPKfS0_Pfi,(.L_x_3 - _Z12tiled_matmulPKfS0_Pfi)
        .other          _Z12tiled_matmulPKfS0_Pfi,@"STO_CUDA_ENTRY STV_DEFAULT"
_Z12tiled_matmulPKfS0_Pfi:
.text._Z12tiled_matmulPKfS0_Pfi:
[----:B------:R-:W-:Y:S01]  /*0000*/  LDC R1, c[0x0][0x37c] ;  /* 0x0000df00ff017b82 */ /* 0x000fe20000000800 */
[----:B------:R-:W0:Y:S01]  /*0010*/  LDCU UR4, c[0x0][0x398] ;  /* 0x00007300ff0477ac */ /* 0x000e220008000800 */
[----:B------:R-:W1:Y:S01]  /*0020*/  S2R R20, SR_CTAID.Y ;  /* 0x0000000000147919 */ /* 0x000e620000002600 */
[----:B------:R-:W-:Y:S01]  /*0030*/  HFMA2 R25, -RZ, RZ, 0, 0 ;  /* 0x00000000ff197431 */ /* 0x000fe200000001ff */
[----:B------:R-:W2:Y:S01]  /*0040*/  LDCU.64 UR8, c[0x0][0x358] ;  /* 0x00006b00ff0877ac */ /* 0x000ea20008000a00 */
[----:B------:R-:W1:Y:S01]  /*0050*/  S2R R18, SR_TID.Y ;  /* 0x0000000000127919 */ /* 0x000e620000002200 */
[----:B------:R-:W3:Y:S01]  /*0060*/  S2R R4, SR_CTAID.X ;  /* 0x0000000000047919 */ /* 0x000ee20000002500 */
[----:B------:R-:W3:Y:S01]  /*0070*/  S2R R19, SR_TID.X ;  /* 0x0000000000137919 */ /* 0x000ee20000002100 */
[----:B0-----:R-:W-:-:S04]  /*0080*/  MOV R6, UR4 ;  /* 0x0000000400067c02 */ /* 0x001fc80008000f00 */
[----:B------:R-:W-:Y:S02]  /*0090*/  ISETP.GE.AND P0, PT, R6, 0x1, PT ;  /* 0x000000010600780c */ /* 0x000fe40003f06270 */
[----:B-1----:R-:W-:Y:S02]  /*00a0*/  LEA R20, R20, R18, 0x5 ;  /* 0x0000001214147211 */ /* 0x002fe400078e28ff */
[----:B---3--:R-:W-:-:S09]  /*00b0*/  LEA R21, R4, R19, 0x5 ;  /* 0x0000001304157211 */ /* 0x008fd200078e28ff */
[----:B--2---:R-:W-:Y:S05]  /*00c0*/  @!P0 BRA `(.L_x_0) ;  /* 0x0000000400c48947 */ /* 0x004fea0003800000 */
[----:B------:R-:W0:Y:S01]  /*00d0*/  S2UR UR6, SR_CgaCtaId ;  /* 0x00000000000679c3 */ /* 0x000e220000008800 */
[----:B------:R-:W-:Y:S01]  /*00e0*/  UMOV UR4, 0x400 ;  /* 0x0000040000047882 */ /* 0x000fe20000000000 */
[----:B------:R-:W-:Y:S01]  /*00f0*/  IADD3 R2, PT, PT, R6, 0x1f, RZ ;  /* 0x0000001f06027810 */ /* 0x000fe20007ffe0ff */
[----:B------:R-:W-:Y:S01]  /*0100*/  UIADD3 UR5, UPT, UPT, UR4, 0x1000, URZ ;  /* 0x0000100004057890 */ /* 0x000fe2000fffe0ff */
[-CC-:B------:R-:W-:Y:S01]  /*0110*/  IMAD R17, R18, R6.reuse, R19.reuse ;  /* 0x0000000612117224 */ /* 0x180fe200078e0213 */
[----:B------:R-:W-:Y:S01]  /*0120*/  MOV R25, RZ ;  /* 0x000000ff00197202 */ /* 0x000fe20000000f00 */
[----:B------:R-:W-:Y:S01]  /*0130*/  IMAD R7, R20, R6, R19 ;  /* 0x0000000614077224 */ /* 0x000fe200078e0213 */
[----:B------:R-:W-:Y:S01]  /*0140*/  SHF.R.U32.HI R2, RZ, 0x5, R2 ;  /* 0x00000005ff027819 */ /* 0x000fe20000011602 */
[----:B------:R-:W1:Y:S01]  /*0150*/  LDC R0, c[0x0][0x398] ;  /* 0x0000e600ff007b82 */ /* 0x000e620000000800 */
[----:B------:R-:W-:Y:S02]  /*0160*/  LEA R17, R4, R17, 0x5 ;  /* 0x0000001104117211 */ /* 0x000fe400078e28ff */
[----:B------:R-:W-:-:S05]  /*0170*/  IADD3 R16, PT, PT, -R2, RZ, RZ ;  /* 0x000000ff02107210 */ /* 0x000fca0007ffe1ff */
[----:B------:R-:W2:Y:S01]  /*0180*/  LDC.64 R22, c[0x0][0x380] ;  /* 0x0000e000ff167b82 */ /* 0x000ea20000000a00 */
[----:B0-----:R-:W-:Y:S02]  /*0190*/  ULEA UR4, UR6, UR4, 0x18 ;  /* 0x0000000406047291 */ /* 0x001fe4000f8ec0ff */
[----:B------:R-:W-:-:S04]  /*01a0*/  ULEA UR5, UR6, UR5, 0x18 ;  /* 0x0000000506057291 */ /* 0x000fc8000f8ec0ff */
[C---:B------:R-:W-:Y:S02]  /*01b0*/  LEA R5, R18.reuse, UR4, 0x7 ;  /* 0x0000000412057c11 */ /* 0x040fe4000f8e38ff */
[C---:B------:R-:W-:Y:S02]  /*01c0*/  LEA R3, R19.reuse, UR5, 0x2 ;  /* 0x0000000513037c11 */ /* 0x040fe4000f8e10ff */
[----:B------:R-:W-:Y:S02]  /*01d0*/  LEA R4, R19, R5, 0x2 ;  /* 0x0000000513047211 */ /* 0x000fe400078e10ff */
[----:B------:R-:W-:-:S07]  /*01e0*/  LEA R2, R18, R3, 0x7 ;  /* 0x0000000312027211 */ /* 0x000fce00078e38ff */
.L_x_1:
[----:B-1----:R-:W-:Y:S01]  /*01f0*/  MOV R6, R0 ;  /* 0x0000000000067202 */ /* 0x002fe20000000f00 */
[----:B------:R-:W-:Y:S01]  /*0200*/  HFMA2 R29, -RZ, RZ, 0, 0 ;  /* 0x00000000ff1d7431 */ /* 0x000fe200000001ff */
[----:B------:R-:W-:Y:S02]  /*0210*/  VIMNMX R9, PT, PT, R21, R18, !PT ;  /* 0x0000001215097248 */ /* 0x000fe40007fe0100 */
[-C--:B------:R-:W-:Y:S02]  /*0220*/  ISETP.GE.AND P0, PT, R19, R6.reuse, PT ;  /* 0x000000061300720c */ /* 0x080fe40003f06270 */
[-C--:B------:R-:W-:Y:S01]  /*0230*/  ISETP.GE.AND P1, PT, R9, R6.reuse, PT ;  /* 0x000000060900720c */ /* 0x080fe20003f26270 */
[----:B--2---:R-:W-:Y:S01]  /*0240*/  IMAD.WIDE R8, R7, 0x4, R22 ;  /* 0x0000000407087825 */ /* 0x004fe200078e0216 */
[----:B------:R-:W-:Y:S02]  /*0250*/  ISETP.GE.U32.OR P0, PT, R20, R6, P0 ;  /* 0x000000061400720c */ /* 0x000fe40000706470 */
[----:B------:R-:W-:-:S09]  /*0260*/  MOV R24, RZ ;  /* 0x000000ff00187202 */ /* 0x000fd20000000f00 */
[----:B------:R-:W0:Y:S02]  /*0270*/  @!P1 LDC.64 R10, c[0x0][0x388] ;  /* 0x0000e200ff0a9b82 */ /* 0x000e240000000a00 */
[----:B------:R-:W2:Y:S01]  /*0280*/  @!P0 LDG.E.CONSTANT R29, desc[UR8][R8.64] ;  /* 0x00000008081d8981 */ /* 0x000ea2000c1e9900 */
[----:B0-----:R-:W-:-:S05]  /*0290*/  @!P1 IMAD.WIDE R10, R17, 0x4, R10 ;  /* 0x00000004110a9825 */ /* 0x001fca00078e020a */
[----:B------:R-:W3:Y:S04]  /*02a0*/  @!P1 LDG.E.CONSTANT R24, desc[UR8][R10.64] ;  /* 0x000000080a189981 */ /* 0x000ee8000c1e9900 */
[----:B--2---:R-:W-:Y:S04]  /*02b0*/  STS [R4], R29 ;  /* 0x0000001d04007388 */ /* 0x004fe80000000800 */
[----:B---3--:R-:W-:Y:S01]  /*02c0*/  STS [R2], R24 ;  /* 0x0000001802007388 */ /* 0x008fe20000000800 */
[----:B------:R-:W-:Y:S06]  /*02d0*/  BAR.SYNC.DEFER_BLOCKING 0x0 ;  /* 0x0000000000007b1d */ /* 0x000fec0000010000 */
[----:B------:R-:W-:Y:S04]  /*02e0*/  LDS R26, [R3] ;  /* 0x00000000031a7984 */ /* 0x000fe80000000800 */
[----:B------:R-:W0:Y:S04]  /*02f0*/  LDS.128 R12, [R5] ;  /* 0x00000000050c7984 */ /* 0x000e280000000c00 */
[----:B------:R-:W1:Y:S04]  /*0300*/  LDS R28, [R3+0x80] ;  /* 0x00008000031c7984 */ /* 0x000e680000000800 */
[----:B------:R-:W2:Y:S04]  /*0310*/  LDS R27, [R3+0x100] ;  /* 0x00010000031b7984 */ /* 0x000ea80000000800 */
[----:B------:R-:W-:Y:S04]  /*0320*/  LDS.128 R8, [R5+0x10] ;  /* 0x0000100005087984 */ /* 0x000fe80000000c00 */
[----:B------:R-:W-:Y:S01]  /*0330*/  LDS R24, [R3+0x280] ;  /* 0x0002800003187984 */ /* 0x000fe20000000800 */
[----:B0-----:R-:W-:-:S03]  /*0340*/  FFMA R26, R12, R26, R25 ;  /* 0x0000001a0c1a7223 */ /* 0x001fc60000000019 */
[----:B------:R-:W0:Y:S01]  /*0350*/  LDS R12, [R3+0x180] ;  /* 0x00018000030c7984 */ /* 0x000e220000000800 */
[----:B-1----:R-:W-:-:S03]  /*0360*/  FFMA R26, R28, R13, R26 ;  /* 0x0000000d1c1a7223 */ /* 0x002fc6000000001a */
[----:B------:R-:W1:Y:S01]  /*0370*/  LDS R13, [R3+0x200] ;  /* 0x00020000030d7984 */ /* 0x000e620000000800 */
[----:B--2---:R-:W-:-:S03]  /*0380*/  FFMA R27, R27, R14, R26 ;  /* 0x0000000e1b1b7223 */ /* 0x004fc6000000001a */
[----:B------:R-:W2:Y:S01]  /*0390*/  LDS R25, [R3+0x300] ;  /* 0x0003000003197984 */ /* 0x000ea20000000800 */
[----:B0-----:R-:W-:-:S03]  /*03a0*/  FFMA R15, R12, R15, R27 ;  /* 0x0000000f0c0f7223 */ /* 0x001fc6000000001b */
[----:B------:R-:W-:Y:S01]  /*03b0*/  LDS R27, [R3+0x400] ;  /* 0x00040000031b7984 */ /* 0x000fe20000000800 */
[----:B-1----:R-:W-:-:S03]  /*03c0*/  FFMA R13, R8, R13, R15 ;  /* 0x0000000d080d7223 */ /* 0x002fc6000000000f */
[----:B------:R-:W0:Y:S01]  /*03d0*/  LDS R8, [R3+0x380] ;  /* 0x0003800003087984 */ /* 0x000e220000000800 */
[----:B------:R-:W-:-:S03]  /*03e0*/  FFMA R26, R24, R9, R13 ;  /* 0x00000009181a7223 */ /* 0x000fc6000000000d */
[----:B------:R-:W1:Y:S04]  /*03f0*/  LDS.128 R12, [R5+0x20] ;  /* 0x00002000050c7984 */ /* 0x000e680000000c00 */
[----:B------:R-:W3:Y:S01]  /*0400*/  LDS R24, [R3+0x480] ;  /* 0x0004800003187984 */ /* 0x000ee20000000800 */
[----:B--2---:R-:W-:-:S03]  /*0410*/  FFMA R9, R25, R10, R26 ;  /* 0x0000000a19097223 */ /* 0x004fc6000000001a */
[----:B------:R-:W2:Y:S01]  /*0420*/  LDS R25, [R3+0x500] ;  /* 0x0005000003197984 */ /* 0x000ea20000000800 */
[----:B0-----:R-:W-:-:S04]  /*0430*/  FFMA R9, R8, R11, R9 ;  /* 0x0000000b08097223 */ /* 0x001fc80000000009 */
[----:B-1----:R-:W-:Y:S02]  /*0440*/  FFMA R9, R12, R27, R9 ;  /* 0x0000001b0c097223 */ /* 0x002fe40000000009 */
[----:B------:R-:W0:Y:S02]  /*0450*/  LDS R12, [R3+0x580] ;  /* 0x00058000030c7984 */ /* 0x000e240000000800 */
[----:B---3--:R-:W-:Y:S02]  /*0460*/  FFMA R26, R24, R13, R9 ;  /* 0x0000000d181a7223 */ /* 0x008fe40000000009 */
[----:B------:R-:W-:Y:S04]  /*0470*/  LDS R27, [R3+0x600] ;  /* 0x00060000031b7984 */ /* 0x000fe80000000800 */
        /* <DEDUP_REMOVED lines=36> */
[----:B------:R-:W1:Y:S01]  /*06c0*/  LDS.128 R8, [R5+0x70] ;  /* 0x0000700005087984 */ /* 0x000e620000000c00 */
[----:B--2---:R-:W-:-:S03]  /*06d0*/  FFMA R25, R25, R14, R24 ;  /* 0x0000000e19197223 */ /* 0x004fc60000000018 */
[----:B------:R-:W2:Y:S04]  /*06e0*/  LDS R27, [R3+0xe80] ;  /* 0x000e8000031b7984 */ /* 0x000ea80000000800 */
[----:B------:R-:W3:Y:S04]  /*06f0*/  LDS R24, [R3+0xf00] ;  /* 0x000f000003187984 */ /* 0x000ee80000000800 */
[----:B------:R-:W4:Y:S01]  /*0700*/  LDS R14, [R3+0xf80] ;  /* 0x000f8000030e7984 */ /* 0x000f220000000800 */
[----:B------:R-:W-:Y:S01]  /*0710*/  IADD3 R16, PT, PT, R16, 0x1, RZ ;  /* 0x0000000110107810 */ /* 0x000fe20007ffe0ff */
[----:B------:R-:W-:Y:S03]  /*0720*/  BAR.SYNC.DEFER_BLOCKING 0x0 ;  /* 0x0000000000007b1d */ /* 0x000fe60000010000 */
[----:B------:R-:W-:Y:S01]  /*0730*/  ISETP.NE.AND P0, PT, R16, RZ, PT ;  /* 0x000000ff1000720c */ /* 0x000fe20003f05270 */
[----:B0-----:R-:W-:-:S04]  /*0740*/  FFMA R15, R12, R15, R25 ;  /* 0x0000000f0c0f7223 */ /* 0x001fc80000000019 */
[----:B-1----:R-:W-:-:S04]  /*0750*/  FFMA R8, R8, R13, R15 ;  /* 0x0000000d08087223 */ /* 0x002fc8000000000f */
[----:B--2---:R-:W-:-:S04]  /*0760*/  FFMA R9, R27, R9, R8 ;  /* 0x000000091b097223 */ /* 0x004fc80000000008 */
[----:B---3--:R-:W-:Y:S01]  /*0770*/  FFMA R9, R24, R10, R9 ;  /* 0x0000000a18097223 */ /* 0x008fe20000000009 */
[----:B------:R-:W-:Y:S02]  /*0780*/  IADD3 R18, PT, PT, R18, 0x20, RZ ;  /* 0x0000002012127810 */ /* 0x000fe40007ffe0ff */
[----:B------:R-:W-:Y:S01]  /*0790*/  IADD3 R7, PT, PT, R7, 0x20, RZ ;  /* 0x0000002007077810 */ /* 0x000fe20007ffe0ff */
[----:B----4-:R-:W-:Y:S01]  /*07a0*/  FFMA R25, R14, R11, R9 ;  /* 0x0000000b0e197223 */ /* 0x010fe20000000009 */
[----:B------:R-:W-:Y:S02]  /*07b0*/  IADD3 R19, PT, PT, R19, 0x20, RZ ;  /* 0x0000002013137810 */ /* 0x000fe40007ffe0ff */
[----:B------:R-:W-:Y:S01]  /*07c0*/  LEA R17, R6, R17, 0x5 ;  /* 0x0000001106117211 */ /* 0x000fe200078e28ff */
[----:B------:R-:W-:Y:S06]  /*07d0*/  @P0 BRA `(.L_x_1) ;  /* 0xfffffff800840947 */ /* 0x000fec000383ffff */
.L_x_0:
[----:B------:R-:W-:-:S04]  /*07e0*/  VIMNMX R3, PT, PT, R20, R21, !PT ;  /* 0x0000001514037248 */ /* 0x000fc80007fe0100 */
[----:B------:R-:W-:-:S13]  /*07f0*/  ISETP.GE.AND P0, PT, R3, R6, PT ;  /* 0x000000060300720c */ /* 0x000fda0003f06270 */
[----:B------:R-:W-:Y:S05]  /*0800*/  @P0 EXIT ;  /* 0x000000000000094d */ /* 0x000fea0003800000 */
[----:B------:R-:W0:Y:S01]  /*0810*/  LDC.64 R2, c[0x0][0x390] ;  /* 0x0000e400ff027b82 */ /* 0x000e220000000a00 */
[----:B------:R-:W-:-:S04]  /*0820*/  IMAD R21, R20, R6, R21 ;  /* 0x0000000614157224 */ /* 0x000fc800078e0215 */
[----:B0-----:R-:W-:-:S05]  /*0830*/  IMAD.WIDE R2, R21, 0x4, R2 ;  /* 0x0000000415027825 */ /* 0x001fca00078e0202 */
[----:B------:R-:W-:Y:S01]  /*0840*/  STG.E desc[UR8][R2.64], R25 ;  /* 0x0000001902007986 */ /* 0x000fe2000c101908 */
[----:B------:R-:W-:Y:S05]  /*0850*/  EXIT ;  /* 0x000000000000794d */ /* 0x000fea0003800000 */
.L_x_2:
[----:B------:R-:W-:-:S00]  /*0860*/  BRA `(.L_x_2) ;  /* 0xfffffffc00fc7947 */ /* 0x000fc0000383ffff */
[----:B------:R-:W-:-:S00]  /*0870*/  NOP ;  /* 0x0000000000007918 */ /* 0x000fc00000000000 */
        /* <DEDUP_REMOVED lines=8> */
.L_x_3:


//--------------------- .nv.shared._Z12tiled_matmulPKfS0_Pfi --------------------------
	.section	.nv.shared._Z12tiled_matmulPKfS0_Pfi,"aw",@nobits
	.sectionflags	@""
	.align	4
.nv.shared._Z12tiled_matmulPKfS0_Pfi:
	.zero		9216


//--------------------- .nv.shared.reserved.0     --------------------------
	.section	.nv.shared.reserved.0,"aw",@nobits
	.weak		__nv_reservedSMEM_offset_0_alias
	.size		__nv_reservedSMEM_offset_0_alias, 0, 64
	.other		__nv_reservedSMEM_offset_0_alias,@"STO_CUDA_RESERVED_SHARED STV_DEFAULT"
__nv_reservedSMEM_offset_0_alias:
	.zero		0
	.zero		64


//--------------------- .nv.constant0._Z12tiled_matmulPKfS0_Pfi --------------------------
	.section	.nv.constant0._Z12tiled_matmulPKfS0_Pfi,"a",@progbits
	.sectionflags	@""
	.align	4
.nv.constant0._Z12tiled_matmulPKfS0_Pfi:
	.zero		924


//--------------------- SYMBOLS --------------------------

	.type		.nv.reservedSmem.offset0,@object
	.size		.nv.reservedSmem.offset0,0x4
	.type		.nv.reservedSmem.cap,@object
	.size		.nv.reservedSmem.cap,0x4
